	.headerflags	@"EF_CUDA_TEXMODE_UNIFIED EF_CUDA_64BIT_ADDRESS EF_CUDA_ACCELERATORS EF_CUDA_SM90 EF_CUDA_VIRTUAL_SM(EF_CUDA_SM90)"
	.elftype	@"ET_EXEC"


//--------------------- .nv.info                  --------------------------
	.section	.nv.info,"",@"SHT_CUDA_INFO"
	.align	4


	//----- nvinfo : EIATTR_REGCOUNT
	.align		4
        /*0000*/ 	.byte	0x04, 0x2f
        /*0002*/ 	.short	(.L_3 - .L_2)
	.align		4
.L_2:
        /*0004*/ 	.word	index@(triton_poi_fused_cat_39)
        /*0008*/ 	.word	0x0000001a


	//----- nvinfo : EIATTR_MIN_STACK_SIZE
	.align		4
.L_3:
        /*000c*/ 	.byte	0x04, 0x12
        /*000e*/ 	.short	(.L_5 - .L_4)
	.align		4
.L_4:
        /*0010*/ 	.word	index@(triton_poi_fused_cat_39)
        /*0014*/ 	.word	0x00000000


	//----- nvinfo : EIATTR_FRAME_SIZE
	.align		4
.L_5:
        /*0018*/ 	.byte	0x04, 0x11
        /*001a*/ 	.short	(.L_7 - .L_6)
	.align		4
.L_6:
        /*001c*/ 	.word	index@(triton_poi_fused_cat_39)
        /*0020*/ 	.word	0x00000000


	//----- nvinfo : EIATTR_MIN_STACK_SIZE
	.align		4
.L_7:
        /*0024*/ 	.byte	0x04, 0x12
        /*0026*/ 	.short	(.L_9 - .L_8)
	.align		4
.L_8:
        /*0028*/ 	.word	index@(triton_poi_fused_cat_39)
        /*002c*/ 	.word	0x00000000
.L_9:


//--------------------- .nv.info.triton_poi_fused_cat_39 --------------------------
	.section	.nv.info.triton_poi_fused_cat_39,"",@"SHT_CUDA_INFO"
	.sectionflags	@""
	.align	4


	//----- nvinfo : EIATTR_CUDA_API_VERSION
	.align		4
        /*0000*/ 	.byte	0x04, 0x37
        /*0002*/ 	.short	(.L_11 - .L_10)
.L_10:
        /*0004*/ 	.word	0x0000007c


	//----- nvinfo : EIATTR_KPARAM_INFO
	.align		4
.L_11:
        /*0008*/ 	.byte	0x04, 0x17
        /*000a*/ 	.short	(.L_13 - .L_12)
.L_12:
        /*000c*/ 	.word	0x00000000
        /*0010*/ 	.short	0x0007
        /*0012*/ 	.short	0x0038
        /*0014*/ 	.byte	0x00, 0xf0, 0x11, 0x00


	//----- nvinfo : EIATTR_KPARAM_INFO
	.align		4
.L_13:
        /*0018*/ 	.byte	0x04, 0x17
        /*001a*/ 	.short	(.L_15 - .L_14)
.L_14:
        /*001c*/ 	.word	0x00000000
        /*0020*/ 	.short	0x0006
        /*0022*/ 	.short	0x0030
        /*0024*/ 	.byte	0x00, 0xf4, 0x21, 0x00


	//----- nvinfo : EIATTR_KPARAM_INFO
	.align		4
.L_15:
        /*0028*/ 	.byte	0x04, 0x17
        /*002a*/ 	.short	(.L_17 - .L_16)
.L_16:
        /*002c*/ 	.word	0x00000000
        /*0030*/ 	.short	0x0005
        /*0032*/ 	.short	0x0028
        /*0034*/ 	.byte	0x00, 0xf4, 0x21, 0x00


	//----- nvinfo : EIATTR_KPARAM_INFO
	.align		4
.L_17:
        /*0038*/ 	.byte	0x04, 0x17
        /*003a*/ 	.short	(.L_19 - .L_18)
.L_18:
        /*003c*/ 	.word	0x00000000
        /*0040*/ 	.short	0x0004
        /*0042*/ 	.short	0x0020
        /*0044*/ 	.byte	0x00, 0xf4, 0x21, 0x00


	//----- nvinfo : EIATTR_KPARAM_INFO
	.align		4
.L_19:
        /*0048*/ 	.byte	0x04, 0x17
        /*004a*/ 	.short	(.L_21 - .L_20)
.L_20:
        /*004c*/ 	.word	0x00000000
        /*0050*/ 	.short	0x0003
        /*0052*/ 	.short	0x0018
        /*0054*/ 	.byte	0x00, 0xf4, 0x21, 0x00


	//----- nvinfo : EIATTR_KPARAM_INFO
	.align		4
.L_21:
        /*0058*/ 	.byte	0x04, 0x17
        /*005a*/ 	.short	(.L_23 - .L_22)
.L_22:
        /*005c*/ 	.word	0x00000000
        /*0060*/ 	.short	0x0002
        /*0062*/ 	.short	0x0010
        /*0064*/ 	.byte	0x00, 0xf4, 0x21, 0x00


	//----- nvinfo : EIATTR_KPARAM_INFO
	.align		4
.L_23:
        /*0068*/ 	.byte	0x04, 0x17
        /*006a*/ 	.short	(.L_25 - .L_24)
.L_24:
        /*006c*/ 	.word	0x00000000
        /*0070*/ 	.short	0x0001
        /*0072*/ 	.short	0x0008
        /*0074*/ 	.byte	0x00, 0xf4, 0x21, 0x00


	//----- nvinfo : EIATTR_KPARAM_INFO
	.align		4
.L_25:
        /*0078*/ 	.byte	0x04, 0x17
        /*007a*/ 	.short	(.L_27 - .L_26)
.L_26:
        /*007c*/ 	.word	0x00000000
        /*0080*/ 	.short	0x0000
        /*0082*/ 	.short	0x0000
        /*0084*/ 	.byte	0x00, 0xf4, 0x21, 0x00


	//----- nvinfo : EIATTR_SPARSE_MMA_MASK
	.align		4
.L_27:
        /*0088*/ 	.byte	0x03, 0x50
        /*008a*/ 	.short	0x0000


	//----- nvinfo : EIATTR_MAXREG_COUNT
	.align		4
        /*008c*/ 	.byte	0x03, 0x1b
        /*008e*/ 	.short	0x00ff


	//----- nvinfo : EIATTR_EXIT_INSTR_OFFSETS
	.align		4
        /*0090*/ 	.byte	0x04, 0x1c
        /*0092*/ 	.short	(.L_29 - .L_28)


	//   ....[0]....
.L_28:
        /*0094*/ 	.word	0x00000660


	//----- nvinfo : EIATTR_REQNTID
	.align		4
.L_29:
        /*0098*/ 	.byte	0x04, 0x10
        /*009a*/ 	.short	(.L_31 - .L_30)
.L_30:
        /*009c*/ 	.word	0x00000100
        /*00a0*/ 	.word	0x00000001
        /*00a4*/ 	.word	0x00000001


	//----- nvinfo : EIATTR_CBANK_PARAM_SIZE
	.align		4
.L_31:
        /*00a8*/ 	.byte	0x03, 0x19
        /*00aa*/ 	.short	0x003c


	//----- nvinfo : EIATTR_PARAM_CBANK
	.align		4
        /*00ac*/ 	.byte	0x04, 0x0a
        /*00ae*/ 	.short	(.L_33 - .L_32)
	.align		4
.L_32:
        /*00b0*/ 	.word	index@(.nv.constant0.triton_poi_fused_cat_39)
        /*00b4*/ 	.short	0x0210
        /*00b6*/ 	.short	0x003c


	//----- nvinfo : EIATTR_SW_WAR
	.align		4
.L_33:
        /*00b8*/ 	.byte	0x04, 0x36
        /*00ba*/ 	.short	(.L_35 - .L_34)
.L_34:
        /*00bc*/ 	.word	0x00000008
.L_35:


//--------------------- .nv.callgraph             --------------------------
	.section	.nv.callgraph,"",@"SHT_CUDA_CALLGRAPH"
	.align	4
	.sectionentsize	8
	.align		4
        /*0000*/ 	.word	0x00000000
	.align		4
        /*0004*/ 	.word	0xffffffff
	.align		4
        /*0008*/ 	.word	0x00000000
	.align		4
        /*000c*/ 	.word	0xfffffffe
	.align		4
        /*0010*/ 	.word	0x00000000
	.align		4
        /*0014*/ 	.word	0xfffffffd
	.align		4
        /*0018*/ 	.word	0x00000000
	.align		4
        /*001c*/ 	.word	0xfffffffc


//--------------------- .nv.constant4             --------------------------
	.section	.nv.constant4,"a",@progbits
	.align	8
	.align		8
.nv.constant4:
        /*0000*/ 	.dword	_$_str
	.align		8
        /*0008*/ 	.dword	_$_str_$_2


//--------------------- .text.triton_poi_fused_cat_39 --------------------------
	.section	.text.triton_poi_fused_cat_39,"ax",@progbits
	.align	128
        .global         triton_poi_fused_cat_39
        .type           triton_poi_fused_cat_39,@function
        .size           triton_poi_fused_cat_39,(.L_x_1 - triton_poi_fused_cat_39)
        .other          triton_poi_fused_cat_39,@"STO_CUDA_ENTRY STV_DEFAULT"
triton_poi_fused_cat_39:
.text.triton_poi_fused_cat_39:
[----:B------:R-:W-:Y:S01]  /*0000*/  LDC R1, c[0x0][0x28] ;  /* 0x00000a00ff017b82 */ /* 0x000fe20000000800 */
[----:B------:R-:W1:Y:S01]  /*0010*/  S2R R0, SR_TID.X ;  /* 0x0000000000007919 */ /* 0x000e620000002100 */
[----:B------:R-:W-:Y:S01]  /*0020*/  IMAD.MOV.U32 R11, RZ, RZ, RZ ;  /* 0x000000ffff0b7224 */ /* 0x000fe200078e00ff */
[----:B------:R-:W-:-:S05]  /*0030*/  ULDC.64 UR4, c[0x0][0x208] ;  /* 0x0000820000047ab9 */ /* 0x000fca0000000a00 */
[----:B------:R-:W2:Y:S01]  /*0040*/  LDC.64 R16, c[0x0][0x218] ;  /* 0x00008600ff107b82 */ /* 0x000ea20000000a00 */
[----:B------:R-:W3:Y:S07]  /*0050*/  S2R R3, SR_CTAID.X ;  /* 0x0000000000037919 */ /* 0x000eee0000002500 */
[----:B------:R-:W4:Y:S08]  /*0060*/  LDC.64 R18, c[0x0][0x220] ;  /* 0x00008800ff127b82 */ /* 0x000f300000000a00 */
[----:B------:R-:W5:Y:S08]  /*0070*/  LDC.64 R8, c[0x0][0x230] ;  /* 0x00008c00ff087b82 */ /* 0x000f700000000a00 */
[----:B------:R-:W2:Y:S01]  /*0080*/  LDC.64 R6, c[0x0][0x238] ;  /* 0x00008e00ff067b82 */ /* 0x000ea20000000a00 */
[----:B-1----:R-:W-:-:S05]  /*0090*/  IMAD.SHL.U32 R0, R0, 0x2, RZ ;  /* 0x0000000200007824 */ /* 0x002fca00078e00ff */
[----:B------:R-:W-:-:S05]  /*00a0*/  LOP3.LUT R0, R0, 0x1fe, RZ, 0xc0, !PT ;  /* 0x000001fe00007812 */ /* 0x000fca00078ec0ff */
[----:B---3--:R-:W-:Y:S02]  /*00b0*/  IMAD R10, R3, 0x200, R0 ;  /* 0x00000200030a7824 */ /* 0x008fe400078e0200 */
[----:B------:R-:W1:Y:S03]  /*00c0*/  LDC.64 R2, c[0x0][0x228] ;  /* 0x00008a00ff027b82 */ /* 0x000e660000000a00 */
[----:B------:R-:W-:-:S04]  /*00d0*/  SHF.R.S32.HI R5, RZ, 0x1f, R10 ;  /* 0x0000001fff057819 */ /* 0x000fc8000001140a */
[----:B------:R-:W-:-:S04]  /*00e0*/  LEA.HI R4, R5, R10, RZ, 0xc ;  /* 0x0000000a05047211 */ /* 0x000fc800078f60ff */
[----:B------:R-:W-:-:S04]  /*00f0*/  SHF.R.S32.HI R15, RZ, 0xc, R4 ;  /* 0x0000000cff0f7819 */ /* 0x000fc80000011404 */
[----:B------:R-:W-:-:S04]  /*0100*/  LEA.HI R0, R15, R15, RZ, 0x7 ;  /* 0x0000000f0f007211 */ /* 0x000fc800078f38ff */
[----:B------:R-:W-:-:S05]  /*0110*/  LOP3.LUT R0, R0, 0xffffff80, RZ, 0xc0, !PT ;  /* 0xffffff8000007812 */ /* 0x000fca00078ec0ff */
[----:B------:R-:W-:Y:S02]  /*0120*/  IMAD.IADD R15, R15, 0x1, -R0 ;  /* 0x000000010f0f7824 */ /* 0x000fe400078e0a00 */
[----:B------:R-:W-:Y:S02]  /*0130*/  IMAD.MOV.U32 R0, RZ, RZ, RZ ;  /* 0x000000ffff007224 */ /* 0x000fe400078e00ff */
[C---:B-1----:R-:W-:Y:S01]  /*0140*/  IMAD.WIDE R2, R15.reuse, 0x4, R2 ;  /* 0x000000040f027825 */ /* 0x042fe200078e0202 */
[----:B------:R-:W-:-:S13]  /*0150*/  ISETP.GT.AND P1, PT, R15, 0x3f, PT ;  /* 0x0000003f0f00780c */ /* 0x000fda0003f24270 */
[----:B------:R-:W3:Y:S04]  /*0160*/  @P1 LDG.E.EL R0, desc[UR4][R2.64+-0x100] ;  /* 0xffff000402001981 */ /* 0x000ee8000c2e1900 */
[----:B------:R1:W3:Y:S01]  /*0170*/  @P1 LDG.E.EL R11, desc[UR4][R2.64+-0x100] ;  /* 0xffff0004020b1981 */ /* 0x0002e2000c2e1900 */
[----:B------:R-:W-:Y:S01]  /*0180*/  LEA.HI R20, R5, R10, RZ, 0x13 ;  /* 0x0000000a05147211 */ /* 0x000fe200078f98ff */
[----:B------:R-:W-:Y:S01]  /*0190*/  IMAD.MOV.U32 R12, RZ, RZ, RZ ;  /* 0x000000ffff0c7224 */ /* 0x000fe200078e00ff */
[----:B------:R-:W-:Y:S01]  /*01a0*/  LOP3.LUT R5, R4, 0xfffff000, RZ, 0xc0, !PT ;  /* 0xfffff00004057812 */ /* 0x000fe200078ec0ff */
[----:B------:R-:W-:Y:S01]  /*01b0*/  IMAD.MOV.U32 R14, RZ, RZ, RZ ;  /* 0x000000ffff0e7224 */ /* 0x000fe200078e00ff */
[----:B------:R-:W-:Y:S01]  /*01c0*/  SHF.R.S32.HI R13, RZ, 0x13, R20 ;  /* 0x00000013ff0d7819 */ /* 0x000fe20000011414 */
[----:B----4-:R-:W-:-:S04]  /*01d0*/  IMAD.WIDE R22, R15, 0x4, R18 ;  /* 0x000000040f167825 */ /* 0x010fc800078e0212 */
[----:B------:R-:W-:Y:S01]  /*01e0*/  IMAD.IADD R4, R10, 0x1, -R5 ;  /* 0x000000010a047824 */ /* 0x000fe200078e0a05 */
[----:B------:R-:W-:Y:S01]  /*01f0*/  LOP3.LUT R19, R20, 0xfff80000, RZ, 0xc0, !PT ;  /* 0xfff8000014137812 */ /* 0x000fe200078ec0ff */
[----:B------:R-:W4:Y:S02]  /*0200*/  @P1 LDG.E.EL R12, desc[UR4][R22.64+-0x100] ;  /* 0xffff0004160c1981 */ /* 0x000f24000c2e1900 */
[----:B------:R-:W-:Y:S01]  /*0210*/  IMAD R4, R13, 0x40000, R4 ;  /* 0x000400000d047824 */ /* 0x000fe200078e0204 */
[C---:B------:R-:W-:Y:S01]  /*0220*/  ISETP.GE.AND P0, PT, R15.reuse, 0x40, PT ;  /* 0x000000400f00780c */ /* 0x040fe20003f06270 */
[----:B------:R-:W4:Y:S02]  /*0230*/  @P1 LDG.E.EL R14, desc[UR4][R22.64+-0x100] ;  /* 0xffff0004160e1981 */ /* 0x000f24000c2e1900 */
[----:B------:R-:W-:-:S05]  /*0240*/  IMAD R4, R15, 0x1000, R4 ;  /* 0x000010000f047824 */ /* 0x000fca00078e0204 */
[----:B-1----:R-:W-:Y:S02]  /*0250*/  IADD3 R3, R4, -0x40000, RZ ;  /* 0xfffc000004037810 */ /* 0x002fe40007ffe0ff */
[----:B------:R-:W-:-:S03]  /*0260*/  CS2R R4, SRZ ;  /* 0x0000000000047805 */ /* 0x000fc6000001ff00 */
[----:B--2---:R-:W-:Y:S02]  /*0270*/  IMAD.WIDE R16, R3, 0x4, R16 ;  /* 0x0000000403107825 */ /* 0x004fe400078e0210 */
[----:B------:R-:W1:Y:S03]  /*0280*/  LDC.64 R2, c[0x0][0x210] ;  /* 0x00008400ff027b82 */ /* 0x000e660000000a00 */
[----:B------:R2:W4:Y:S01]  /*0290*/  @P1 LDG.E.64 R4, desc[UR4][R16.64] ;  /* 0x0000000410041981 */ /* 0x000522000c1e1b00 */
[----:B-----5:R-:W-:-:S04]  /*02a0*/  IMAD.WIDE R8, R15, 0x4, R8 ;  /* 0x000000040f087825 */ /* 0x020fc800078e0208 */
[----:B0-----:R-:W-:Y:S01]  /*02b0*/  IMAD.WIDE R6, R15, 0x4, R6 ;  /* 0x000000040f067825 */ /* 0x001fe200078e0206 */
[----:B--2---:R-:W-:-:S03]  /*02c0*/  HFMA2.MMA R16, -RZ, RZ, 0, 0 ;  /* 0x00000000ff107435 */ /* 0x004fc600000001ff */
[----:B------:R-:W-:Y:S01]  /*02d0*/  IMAD.IADD R20, R10, 0x1, -R19 ;  /* 0x000000010a147824 */ /* 0x000fe200078e0a13 */
[----:B------:R-:W-:Y:S01]  /*02e0*/  CS2R R18, SRZ ;  /* 0x0000000000127805 */ /* 0x000fe2000001ff00 */
[----:B------:R-:W-:Y:S02]  /*02f0*/  IMAD.MOV.U32 R15, RZ, RZ, RZ ;  /* 0x000000ffff0f7224 */ /* 0x000fe400078e00ff */
[----:B------:R-:W-:-:S03]  /*0300*/  IMAD R21, R13, 0x40000, R20 ;  /* 0x000400000d157824 */ /* 0x000fc600078e0214 */
[----:B------:R-:W2:Y:S04]  /*0310*/  @P1 LDG.E.EL R18, desc[UR4][R8.64+-0x100] ;  /* 0xffff000408121981 */ /* 0x000ea8000c2e1900 */
[----:B------:R-:W5:Y:S04]  /*0320*/  @P1 LDG.E.EL R15, desc[UR4][R8.64+-0x100] ;  /* 0xffff0004080f1981 */ /* 0x000f68000c2e1900 */
[----:B------:R-:W2:Y:S04]  /*0330*/  @P1 LDG.E.EL R19, desc[UR4][R6.64+-0x100] ;  /* 0xffff000406131981 */ /* 0x000ea8000c2e1900 */
[----:B------:R0:W2:Y:S01]  /*0340*/  @P1 LDG.E.EL R16, desc[UR4][R6.64+-0x100] ;  /* 0xffff000406101981 */ /* 0x0000a2000c2e1900 */
[----:B-1----:R-:W-:Y:S01]  /*0350*/  IMAD.WIDE R20, R21, 0x4, R2 ;  /* 0x0000000415147825 */ /* 0x002fe200078e0202 */
[----:B------:R-:W-:-:S06]  /*0360*/  CS2R R2, SRZ ;  /* 0x0000000000027805 */ /* 0x000fcc000001ff00 */
[----:B------:R-:W2:Y:S01]  /*0370*/  @!P0 LDG.E.64 R2, desc[UR4][R20.64] ;  /* 0x0000000414028981 */ /* 0x000ea2000c1e1b00 */
[----:B0-----:R-:W-:Y:S01]  /*0380*/  IMAD.MOV.U32 R7, RZ, RZ, 0x3e800000 ;  /* 0x3e800000ff077424 */ /* 0x001fe200078e00ff */
[----:B---3--:R-:W-:Y:S02]  /*0390*/  SEL R0, R0, RZ, P1 ;  /* 0x000000ff00007207 */ /* 0x008fe40000800000 */
[----:B------:R-:W-:-:S03]  /*03a0*/  SEL R11, R11, RZ, P1 ;  /* 0x000000ff0b0b7207 */ /* 0x000fc60000800000 */
[----:B------:R-:W-:Y:S02]  /*03b0*/  FADD R0, R0, 9.9999997473787516356e-06 ;  /* 0x3727c5ac00007421 */ /* 0x000fe40000000000 */
[----:B------:R-:W-:Y:S02]  /*03c0*/  FADD R11, R11, 9.9999997473787516356e-06 ;  /* 0x3727c5ac0b0b7421 */ /* 0x000fe40000000000 */
[----:B------:R-:W0:Y:S08]  /*03d0*/  MUFU.SQRT R13, R0 ;  /* 0x00000000000d7308 */ /* 0x000e300000002000 */
[----:B------:R-:W1:Y:S01]  /*03e0*/  MUFU.SQRT R8, R11 ;  /* 0x0000000b00087308 */ /* 0x000e620000002000 */
[----:B0-----:R-:W-:-:S02]  /*03f0*/  FSETP.GT.AND P2, PT, R13, 8.50705917302346158658e+37, PT ;  /* 0x7e8000000d00780b */ /* 0x001fc40003f44000 */
[----:B------:R-:W-:Y:S02]  /*0400*/  FSETP.GEU.AND P4, PT, R13, 1.175494350822287508e-38, PT ;  /* 0x008000000d00780b */ /* 0x000fe40003f8e000 */
[C---:B-1----:R-:W-:Y:S02]  /*0410*/  FSETP.GT.AND P3, PT, R8.reuse, 8.50705917302346158658e+37, PT ;  /* 0x7e8000000800780b */ /* 0x042fe40003f64000 */
[----:B------:R-:W-:-:S07]  /*0420*/  FSETP.GEU.AND P5, PT, R8, 1.175494350822287508e-38, PT ;  /* 0x008000000800780b */ /* 0x000fce0003fae000 */
[----:B------:R-:W-:-:S04]  /*0430*/  @P2 FMUL R13, R13, 0.25 ;  /* 0x3e8000000d0d2820 */ /* 0x000fc80000400000 */
[----:B------:R-:W-:Y:S01]  /*0440*/  @!P4 FMUL R13, R13, 16777216 ;  /* 0x4b8000000d0dc820 */ /* 0x000fe20000400000 */
[----:B------:R-:W-:-:S04]  /*0450*/  @P3 FMUL R8, R8, 0.25 ;  /* 0x3e80000008083820 */ /* 0x000fc80000400000 */
[----:B------:R-:W-:Y:S01]  /*0460*/  @!P5 FMUL R8, R8, 16777216 ;  /* 0x4b8000000808d820 */ /* 0x000fe20000400000 */
[----:B------:R-:W0:Y:S01]  /*0470*/  MUFU.RCP R13, R13 ;  /* 0x0000000d000d7308 */ /* 0x000e220000001000 */
[----:B------:R-:W-:-:S07]  /*0480*/  FSEL R0, R7, 1, P2 ;  /* 0x3f80000007007808 */ /* 0x000fce0001000000 */
[----:B------:R-:W1:Y:S01]  /*0490*/  MUFU.RCP R8, R8 ;  /* 0x0000000800087308 */ /* 0x000e620000001000 */
[----:B------:R-:W-:Y:S02]  /*04a0*/  FSEL R7, R7, 1, P3 ;  /* 0x3f80000007077808 */ /* 0x000fe40001800000 */
[----:B----4-:R-:W-:Y:S02]  /*04b0*/  SEL R9, R5, RZ, P1 ;  /* 0x000000ff05097207 */ /* 0x010fe40000800000 */
[----:B------:R-:W-:Y:S02]  /*04c0*/  SEL R6, R4, RZ, P1 ;  /* 0x000000ff04067207 */ /* 0x000fe40000800000 */
[----:B------:R-:W3:Y:S01]  /*04d0*/  LDC.64 R4, c[0x0][0x240] ;  /* 0x00009000ff047b82 */ /* 0x000ee20000000a00 */
[----:B------:R-:W-:Y:S01]  /*04e0*/  SEL R11, R12, RZ, P1 ;  /* 0x000000ff0c0b7207 */ /* 0x000fe20000800000 */
[----:B------:R-:W-:Y:S01]  /*04f0*/  @!P4 FMUL R0, R0, 16777216 ;  /* 0x4b8000000000c820 */ /* 0x000fe20000400000 */
[----:B------:R-:W-:Y:S01]  /*0500*/  SEL R14, R14, RZ, P1 ;  /* 0x000000ff0e0e7207 */ /* 0x000fe20000800000 */
[----:B------:R-:W-:-:S02]  /*0510*/  @!P5 FMUL R7, R7, 16777216 ;  /* 0x4b8000000707d820 */ /* 0x000fc40000400000 */
[----:B0-----:R-:W-:Y:S01]  /*0520*/  FMUL R13, R13, R0 ;  /* 0x000000000d0d7220 */ /* 0x001fe20000400000 */
[----:B------:R-:W-:Y:S01]  /*0530*/  FADD R6, R6, -R11 ;  /* 0x8000000b06067221 */ /* 0x000fe20000000000 */
[----:B------:R-:W-:Y:S01]  /*0540*/  FADD R0, R9, -R14 ;  /* 0x8000000e09007221 */ /* 0x000fe20000000000 */
[----:B-1----:R-:W-:Y:S01]  /*0550*/  FMUL R7, R8, R7 ;  /* 0x0000000708077220 */ /* 0x002fe20000400000 */
[----:B-----5:R-:W-:Y:S01]  /*0560*/  SEL R15, R15, RZ, P1 ;  /* 0x000000ff0f0f7207 */ /* 0x020fe20000800000 */
[----:B------:R-:W-:Y:S01]  /*0570*/  FMUL R6, R6, R13 ;  /* 0x0000000d06067220 */ /* 0x000fe20000400000 */
[----:B--2---:R-:W-:Y:S01]  /*0580*/  SEL R18, R18, RZ, P1 ;  /* 0x000000ff12127207 */ /* 0x004fe20000800000 */
[----:B------:R-:W-:Y:S01]  /*0590*/  FMUL R7, R0, R7 ;  /* 0x0000000700077220 */ /* 0x000fe20000400000 */
[----:B------:R-:W-:Y:S02]  /*05a0*/  SEL R19, R19, RZ, P1 ;  /* 0x000000ff13137207 */ /* 0x000fe40000800000 */
[----:B------:R-:W-:-:S03]  /*05b0*/  SEL R16, R16, RZ, P1 ;  /* 0x000000ff10107207 */ /* 0x000fc60000800000 */
[----:B------:R-:W-:Y:S02]  /*05c0*/  FFMA R0, R6, R15, R19 ;  /* 0x0000000f06007223 */ /* 0x000fe40000000013 */
[----:B------:R-:W-:-:S03]  /*05d0*/  FFMA R16, R7, R18, R16 ;  /* 0x0000001207107223 */ /* 0x000fc60000000010 */
[----:B------:R-:W-:Y:S02]  /*05e0*/  FSETP.GEU.AND P1, PT, R0, RZ, PT ;  /* 0x000000ff0000720b */ /* 0x000fe40003f2e000 */
[----:B------:R-:W-:Y:S01]  /*05f0*/  FSETP.GEU.AND P2, PT, R16, RZ, PT ;  /* 0x000000ff1000720b */ /* 0x000fe20003f4e000 */
[----:B---3--:R-:W-:Y:S01]  /*0600*/  IMAD.WIDE R4, R10, 0x4, R4 ;  /* 0x000000040a047825 */ /* 0x008fe200078e0204 */
[----:B------:R-:W-:Y:S02]  /*0610*/  SEL R2, R2, RZ, !P0 ;  /* 0x000000ff02027207 */ /* 0x000fe40004000000 */
[----:B------:R-:W-:Y:S02]  /*0620*/  SEL R3, R3, RZ, !P0 ;  /* 0x000000ff03037207 */ /* 0x000fe40004000000 */
[----:B------:R-:W-:Y:S02]  /*0630*/  @P0 FSEL R2, R0, RZ, P1 ;  /* 0x000000ff00020208 */ /* 0x000fe40000800000 */
[----:B------:R-:W-:-:S05]  /*0640*/  @P0 FSEL R3, R16, RZ, P2 ;  /* 0x000000ff10030208 */ /* 0x000fca0001000000 */
[----:B------:R-:W-:Y:S01]  /*0650*/  STG.E.64 desc[UR4][R4.64], R2 ;  /* 0x0000000204007986 */ /* 0x000fe2000c101b04 */
[----:B------:R-:W-:Y:S05]  /*0660*/  EXIT ;  /* 0x000000000000794d */ /* 0x000fea0003800000 */
.L_x_0:
[----:B------:R-:W-:-:S00]  /*0670*/  BRA `(.L_x_0) ;  /* 0xfffffffc00fc7947 */ /* 0x000fc0000383ffff */
[----:B------:R-:W-:-:S00]  /*0680*/  NOP ;  /* 0x0000000000007918 */ /* 0x000fc00000000000 */
[----:B------:R-:W-:-:S00]  /*0690*/  NOP ;  /* 0x0000000000007918 */ /* 0x000fc00000000000 */
[----:B------:R-:W-:-:S00]  /*06a0*/  NOP ;  /* 0x0000000000007918 */ /* 0x000fc00000000000 */
[----:B------:R-:W-:-:S00]  /*06b0*/  NOP ;  /* 0x0000000000007918 */ /* 0x000fc00000000000 */
[----:B------:R-:W-:-:S00]  /*06c0*/  NOP ;  /* 0x0000000000007918 */ /* 0x000fc00000000000 */
[----:B------:R-:W-:-:S00]  /*06d0*/  NOP ;  /* 0x0000000000007918 */ /* 0x000fc00000000000 */
[----:B------:R-:W-:-:S00]  /*06e0*/  NOP ;  /* 0x0000000000007918 */ /* 0x000fc00000000000 */
[----:B------:R-:W-:-:S00]  /*06f0*/  NOP ;  /* 0x0000000000007918 */ /* 0x000fc00000000000 */
.L_x_1:


//--------------------- .nv.global.init           --------------------------
	.section	.nv.global.init,"aw",@progbits
.nv.global.init:
	.type		_$_str,@object
	.size		_$_str,(_$_str_$_2 - _$_str)
_$_str:
        /*0000*/ 	.byte	0x5f, 0x5f, 0x43, 0x55, 0x44, 0x41, 0x5f, 0x46, 0x54, 0x5a, 0x00
	.type		_$_str_$_2,@object
	.size		_$_str_$_2,(.L_1 - _$_str_$_2)
_$_str_$_2:
        /*000b*/ 	.byte	0x5f, 0x5f, 0x43, 0x55, 0x44, 0x41, 0x5f, 0x50, 0x52, 0x45, 0x43, 0x5f, 0x53, 0x51, 0x52, 0x54
        /*001b*/ 	.byte	0x00
.L_1:


//--------------------- .nv.constant0.triton_poi_fused_cat_39 --------------------------
	.section	.nv.constant0.triton_poi_fused_cat_39,"a",@progbits
	.sectionflags	@""
	.align	4
.nv.constant0.triton_poi_fused_cat_39:
	.zero		588
